//
// Generated by NVIDIA NVVM Compiler
//
// Compiler Build ID: CL-36424714
// Cuda compilation tools, release 13.0, V13.0.88
// Based on NVVM 20.0.0
//

.version 9.0
.target sm_100
.address_size 64

	// .globl	_Z6matMulPKfS0_Pf
// _ZZ6matMulPKfS0_PfE2As has been demoted
// _ZZ6matMulPKfS0_PfE2Bs has been demoted

.visible .entry _Z6matMulPKfS0_Pf(
	.param .u64 .ptr .align 1 _Z6matMulPKfS0_Pf_param_0,
	.param .u64 .ptr .align 1 _Z6matMulPKfS0_Pf_param_1,
	.param .u64 .ptr .align 1 _Z6matMulPKfS0_Pf_param_2
)
{
	.reg .pred 	%p<6>;
	.reg .b32 	%r<25>;
	.reg .b32 	%f<57>;
	.reg .b64 	%rd<13>;
	// demoted variable
	.shared .align 4 .b8 _ZZ6matMulPKfS0_PfE2As[1024];
	// demoted variable
	.shared .align 4 .b8 _ZZ6matMulPKfS0_PfE2Bs[1024];
	ld.param.u64 	%rd1, [_Z6matMulPKfS0_Pf_param_0];
	ld.param.u64 	%rd2, [_Z6matMulPKfS0_Pf_param_1];
	ld.param.u64 	%rd3, [_Z6matMulPKfS0_Pf_param_2];
	mov.u32 	%r1, %tid.y;
	mov.u32 	%r6, %ntid.y;
	mov.u32 	%r7, %ctaid.y;
	mad.lo.s32 	%r2, %r6, %r7, %r1;
	mov.u32 	%r3, %tid.x;
	mov.u32 	%r8, %ntid.x;
	mov.u32 	%r9, %ctaid.x;
	mad.lo.s32 	%r4, %r8, %r9, %r3;
	setp.gt.u32 	%p1, %r2, 1;
	setp.gt.s32 	%p2, %r4, 1;
	or.pred  	%p3, %p1, %p2;
	@%p3 bra 	$L__BB0_6;
	setp.gt.u32 	%p4, %r3, 1;
	mov.f32 	%f55, 0f00000000;
	@%p4 bra 	$L__BB0_3;
	shl.b32 	%r10, %r2, 1;
	add.s32 	%r11, %r10, %r3;
	cvta.to.global.u64 	%rd4, %rd1;
	mul.wide.u32 	%rd5, %r11, 4;
	add.s64 	%rd6, %rd4, %rd5;
	ld.global.f32 	%f55, [%rd6];
$L__BB0_3:
	shl.b32 	%r12, %r1, 6;
	mov.u32 	%r13, _ZZ6matMulPKfS0_PfE2As;
	add.s32 	%r5, %r13, %r12;
	shl.b32 	%r14, %r3, 2;
	add.s32 	%r15, %r5, %r14;
	st.shared.f32 	[%r15], %f55;
	setp.gt.u32 	%p5, %r1, 1;
	mov.f32 	%f56, 0f00000000;
	@%p5 bra 	$L__BB0_5;
	shl.b32 	%r16, %r1, 1;
	add.s32 	%r17, %r16, %r4;
	cvta.to.global.u64 	%rd7, %rd2;
	mul.wide.s32 	%rd8, %r17, 4;
	add.s64 	%rd9, %rd7, %rd8;
	ld.global.f32 	%f56, [%rd9];
$L__BB0_5:
	mov.u32 	%r19, _ZZ6matMulPKfS0_PfE2Bs;
	add.s32 	%r21, %r19, %r14;
	add.s32 	%r22, %r21, %r12;
	st.shared.f32 	[%r22], %f56;
	bar.sync 	0;
	ld.shared.f32 	%f7, [%r5];
	ld.shared.f32 	%f8, [%r21];
	fma.rn.f32 	%f9, %f7, %f8, 0f00000000;
	ld.shared.f32 	%f10, [%r5+4];
	ld.shared.f32 	%f11, [%r21+64];
	fma.rn.f32 	%f12, %f10, %f11, %f9;
	ld.shared.f32 	%f13, [%r5+8];
	ld.shared.f32 	%f14, [%r21+128];
	fma.rn.f32 	%f15, %f13, %f14, %f12;
	ld.shared.f32 	%f16, [%r5+12];
	ld.shared.f32 	%f17, [%r21+192];
	fma.rn.f32 	%f18, %f16, %f17, %f15;
	ld.shared.f32 	%f19, [%r5+16];
	ld.shared.f32 	%f20, [%r21+256];
	fma.rn.f32 	%f21, %f19, %f20, %f18;
	ld.shared.f32 	%f22, [%r5+20];
	ld.shared.f32 	%f23, [%r21+320];
	fma.rn.f32 	%f24, %f22, %f23, %f21;
	ld.shared.f32 	%f25, [%r5+24];
	ld.shared.f32 	%f26, [%r21+384];
	fma.rn.f32 	%f27, %f25, %f26, %f24;
	ld.shared.f32 	%f28, [%r5+28];
	ld.shared.f32 	%f29, [%r21+448];
	fma.rn.f32 	%f30, %f28, %f29, %f27;
	ld.shared.f32 	%f31, [%r5+32];
	ld.shared.f32 	%f32, [%r21+512];
	fma.rn.f32 	%f33, %f31, %f32, %f30;
	ld.shared.f32 	%f34, [%r5+36];
	ld.shared.f32 	%f35, [%r21+576];
	fma.rn.f32 	%f36, %f34, %f35, %f33;
	ld.shared.f32 	%f37, [%r5+40];
	ld.shared.f32 	%f38, [%r21+640];
	fma.rn.f32 	%f39, %f37, %f38, %f36;
	ld.shared.f32 	%f40, [%r5+44];
	ld.shared.f32 	%f41, [%r21+704];
	fma.rn.f32 	%f42, %f40, %f41, %f39;
	ld.shared.f32 	%f43, [%r5+48];
	ld.shared.f32 	%f44, [%r21+768];
	fma.rn.f32 	%f45, %f43, %f44, %f42;
	ld.shared.f32 	%f46, [%r5+52];
	ld.shared.f32 	%f47, [%r21+832];
	fma.rn.f32 	%f48, %f46, %f47, %f45;
	ld.shared.f32 	%f49, [%r5+56];
	ld.shared.f32 	%f50, [%r21+896];
	fma.rn.f32 	%f51, %f49, %f50, %f48;
	ld.shared.f32 	%f52, [%r5+60];
	ld.shared.f32 	%f53, [%r21+960];
	fma.rn.f32 	%f54, %f52, %f53, %f51;
	bar.sync 	0;
	shl.b32 	%r23, %r2, 1;
	add.s32 	%r24, %r23, %r4;
	cvta.to.global.u64 	%rd10, %rd3;
	mul.wide.s32 	%rd11, %r24, 4;
	add.s64 	%rd12, %rd10, %rd11;
	st.global.f32 	[%rd12], %f54;
$L__BB0_6:
	ret;

}


// ===== COMPILED SASS (sm_100) =====

	.target	sm_100

	.elftype	@"ET_EXEC"


//--------------------- .note.nv.tkinfo           --------------------------
	.section	.note.nv.tkinfo,"",@"SHT_NOTE"
	.sectionflags	@"SHF_NOTE_NV_TKINFO"
	.tkinfo
        /*0018*/ 	.word	0x00000002
        /*0030*/ 	.string	""
        /*0030*/ 	.string	"ptxas"
        /*0030*/ 	.string	"Cuda compilation tools, release 13.0, V13.0.88"
        /*0030*/ 	.string	"Build cuda_13.0.r13.0/compiler.36424714_0"
        /*0030*/ 	.string	"-arch sm_100 -m 64 "



//--------------------- .note.nv.cuinfo           --------------------------
	.section	.note.nv.cuinfo,"",@"SHT_NOTE"
	.sectionflags	@"SHF_NOTE_NV_CUINFO"
        /*0018*/ 	.short	0x0002
        /*001a*/ 	.short	0x0064
        /*001c*/ 	.short	0x0082
	.zero		2


//--------------------- .nv.info                  --------------------------
	.section	.nv.info,"",@"SHT_CUDA_INFO"
	.align	4


	//----- nvinfo : EIATTR_REGCOUNT
	.align		4
        /*0000*/ 	.byte	0x04, 0x2f
        /*0002*/ 	.short	(.L_1 - .L_0)
	.align		4
.L_0:
        /*0004*/ 	.word	index@(_Z6matMulPKfS0_Pf)
        /*0008*/ 	.word	0x0000001e


	//----- nvinfo : EIATTR_FRAME_SIZE
	.align		4
.L_1:
        /*000c*/ 	.byte	0x04, 0x11
        /*000e*/ 	.short	(.L_3 - .L_2)
	.align		4
.L_2:
        /*0010*/ 	.word	index@(_Z6matMulPKfS0_Pf)
        /*0014*/ 	.word	0x00000000


	//----- nvinfo : EIATTR_MIN_STACK_SIZE
	.align		4
.L_3:
        /*0018*/ 	.byte	0x04, 0x12
        /*001a*/ 	.short	(.L_5 - .L_4)
	.align		4
.L_4:
        /*001c*/ 	.word	index@(_Z6matMulPKfS0_Pf)
        /*0020*/ 	.word	0x00000000
.L_5:


//--------------------- .nv.compat                --------------------------
	.section	.nv.compat,"",@"SHT_CUDA_COMPAT_INFO"
	.align	4
        /*0000*/ 	.byte	0x02, 0x09, 0x00, 0x00, 0x02, 0x02, 0x01, 0x00, 0x02, 0x05, 0x05, 0x00, 0x03, 0x07, 0x01, 0x01
        /*0010*/ 	.byte	0x02, 0x03, 0x00, 0x00, 0x02, 0x06, 0x01, 0x00, 0x04, 0x0b, 0x08, 0x00, 0x09, 0x00, 0x00, 0x00
        /*0020*/ 	.byte	0x00, 0x00, 0x00, 0x00


//--------------------- .nv.info._Z6matMulPKfS0_Pf --------------------------
	.section	.nv.info._Z6matMulPKfS0_Pf,"",@"SHT_CUDA_INFO"
	.sectionflags	@""
	.align	4


	//----- nvinfo : EIATTR_CUDA_API_VERSION
	.align		4
        /*0000*/ 	.byte	0x04, 0x37
        /*0002*/ 	.short	(.L_7 - .L_6)
.L_6:
        /*0004*/ 	.word	0x00000082


	//----- nvinfo : EIATTR_KPARAM_INFO
	.align		4
.L_7:
        /*0008*/ 	.byte	0x04, 0x17
        /*000a*/ 	.short	(.L_9 - .L_8)
.L_8:
        /*000c*/ 	.word	0x00000000
        /*0010*/ 	.short	0x0002
        /*0012*/ 	.short	0x0010
        /*0014*/ 	.byte	0x00, 0xf5, 0x21, 0x00


	//----- nvinfo : EIATTR_KPARAM_INFO
	.align		4
.L_9:
        /*0018*/ 	.byte	0x04, 0x17
        /*001a*/ 	.short	(.L_11 - .L_10)
.L_10:
        /*001c*/ 	.word	0x00000000
        /*0020*/ 	.short	0x0001
        /*0022*/ 	.short	0x0008
        /*0024*/ 	.byte	0x00, 0xf5, 0x21, 0x00


	//----- nvinfo : EIATTR_KPARAM_INFO
	.align		4
.L_11:
        /*0028*/ 	.byte	0x04, 0x17
        /*002a*/ 	.short	(.L_13 - .L_12)
.L_12:
        /*002c*/ 	.word	0x00000000
        /*0030*/ 	.short	0x0000
        /*0032*/ 	.short	0x0000
        /*0034*/ 	.byte	0x00, 0xf5, 0x21, 0x00


	//----- nvinfo : EIATTR_SPARSE_MMA_MASK
	.align		4
.L_13:
        /*0038*/ 	.byte	0x03, 0x50
        /*003a*/ 	.short	0x0000


	//----- nvinfo : EIATTR_MAXREG_COUNT
	.align		4
        /*003c*/ 	.byte	0x03, 0x1b
        /*003e*/ 	.short	0x00ff


	//----- nvinfo : EIATTR_NUM_BARRIERS
	.align		4
        /*0040*/ 	.byte	0x02, 0x4c
        /*0042*/ 	.byte	0x01
	.zero		1


	//----- nvinfo : EIATTR_MERCURY_ISA_VERSION
	.align		4
        /*0044*/ 	.byte	0x03, 0x5f
        /*0046*/ 	.short	0x0101


	//----- nvinfo : EIATTR_VRC_CTA_INIT_COUNT
	.align		4
        /*0048*/ 	.byte	0x02, 0x4a
	.zero		1
	.zero		1


	//----- nvinfo : EIATTR_EXIT_INSTR_OFFSETS
	.align		4
        /*004c*/ 	.byte	0x04, 0x1c
        /*004e*/ 	.short	(.L_15 - .L_14)


	//   ....[0]....
.L_14:
        /*0050*/ 	.word	0x000000b0


	//   ....[1]....
        /*0054*/ 	.word	0x000004e0


	//----- nvinfo : EIATTR_CBANK_PARAM_SIZE
	.align		4
.L_15:
        /*0058*/ 	.byte	0x03, 0x19
        /*005a*/ 	.short	0x0018


	//----- nvinfo : EIATTR_PARAM_CBANK
	.align		4
        /*005c*/ 	.byte	0x04, 0x0a
        /*005e*/ 	.short	(.L_17 - .L_16)
	.align		4
.L_16:
        /*0060*/ 	.word	index@(.nv.constant0._Z6matMulPKfS0_Pf)
        /*0064*/ 	.short	0x0380
        /*0066*/ 	.short	0x0018


	//----- nvinfo : EIATTR_SW_WAR
	.align		4
.L_17:
        /*0068*/ 	.byte	0x04, 0x36
        /*006a*/ 	.short	(.L_19 - .L_18)
.L_18:
        /*006c*/ 	.word	0x00000008
.L_19:


//--------------------- .nv.callgraph             --------------------------
	.section	.nv.callgraph,"",@"SHT_CUDA_CALLGRAPH"
	.align	4
	.sectionentsize	8
	.align		4
        /*0000*/ 	.word	0x00000000
	.align		4
        /*0004*/ 	.word	0xffffffff
	.align		4
        /*0008*/ 	.word	0x00000000
	.align		4
        /*000c*/ 	.word	0xfffffffe
	.align		4
        /*0010*/ 	.word	0x00000000
	.align		4
        /*0014*/ 	.word	0xfffffffd
	.align		4
        /*0018*/ 	.word	0x00000000
	.align		4
        /*001c*/ 	.word	0xfffffffc


//--------------------- .text._Z6matMulPKfS0_Pf   --------------------------
	.section	.text._Z6matMulPKfS0_Pf,"ax",@progbits
	.align	128
        .global         _Z6matMulPKfS0_Pf
        .type           _Z6matMulPKfS0_Pf,@function
        .size           _Z6matMulPKfS0_Pf,(.L_x_1 - _Z6matMulPKfS0_Pf)
        .other          _Z6matMulPKfS0_Pf,@"STO_CUDA_ENTRY STV_DEFAULT"
_Z6matMulPKfS0_Pf:
.text._Z6matMulPKfS0_Pf:
[----:B------:R-:W-:Y:S01]  /*0000*/  LDC R1, c[0x0][0x37c] ;  /* 0x0000df00ff017b82 */ /* 0x000fe20000000800 */
[----:B------:R-:W0:Y:S01]  /*0010*/  S2R R13, SR_TID.X ;  /* 0x00000000000d7919 */ /* 0x000e220000002100 */
[----:B------:R-:W1:Y:S01]  /*0020*/  LDCU UR4, c[0x0][0x364] ;  /* 0x00006c80ff0477ac */ /* 0x000e620008000800 */
[----:B------:R-:W0:Y:S01]  /*0030*/  S2R R2, SR_CTAID.X ;  /* 0x0000000000027919 */ /* 0x000e220000002500 */
[----:B------:R-:W0:Y:S01]  /*0040*/  LDCU UR5, c[0x0][0x360] ;  /* 0x00006c00ff0577ac */ /* 0x000e220008000800 */
[----:B------:R-:W1:Y:S01]  /*0050*/  S2R R15, SR_TID.Y ;  /* 0x00000000000f7919 */ /* 0x000e620000002200 */
[----:B------:R-:W1:Y:S01]  /*0060*/  S2R R0, SR_CTAID.Y ;  /* 0x0000000000007919 */ /* 0x000e620000002600 */
[----:B0-----:R-:W-:-:S05]  /*0070*/  IMAD R2, R2, UR5, R13 ;  /* 0x0000000502027c24 */ /* 0x001fca000f8e020d */
[----:B------:R-:W-:Y:S01]  /*0080*/  ISETP.GT.AND P0, PT, R2, 0x1, PT ;  /* 0x000000010200780c */ /* 0x000fe20003f04270 */
[----:B-1----:R-:W-:-:S05]  /*0090*/  IMAD R3, R0, UR4, R15 ;  /* 0x0000000400037c24 */ /* 0x002fca000f8e020f */
[----:B------:R-:W-:-:S13]  /*00a0*/  ISETP.GT.U32.OR P0, PT, R3, 0x1, P0 ;  /* 0x000000010300780c */ /* 0x000fda0000704470 */
[----:B------:R-:W-:Y:S05]  /*00b0*/  @P0 EXIT ;  /* 0x000000000000094d */ /* 0x000fea0003800000 */
[----:B------:R-:W-:Y:S01]  /*00c0*/  ISETP.GT.U32.AND P0, PT, R13, 0x1, PT ;  /* 0x000000010d00780c */ /* 0x000fe20003f04070 */
[----:B------:R-:W0:Y:S01]  /*00d0*/  LDCU.64 UR8, c[0x0][0x358] ;  /* 0x00006b00ff0877ac */ /* 0x000e220008000a00 */
[----:B------:R-:W-:Y:S01]  /*00e0*/  ISETP.GT.U32.AND P1, PT, R15, 0x1, PT ;  /* 0x000000010f00780c */ /* 0x000fe20003f24070 */
[----:B------:R-:W-:Y:S01]  /*00f0*/  HFMA2 R12, -RZ, RZ, 0, 0 ;  /* 0x00000000ff0c7431 */ /* 0x000fe200000001ff */
[----:B------:R-:W-:-:S09]  /*0100*/  MOV R14, RZ ;  /* 0x000000ff000e7202 */ /* 0x000fd20000000f00 */
[----:B------:R-:W1:Y:S01]  /*0110*/  @!P0 LDC.64 R4, c[0x0][0x380] ;  /* 0x0000e000ff048b82 */ /* 0x000e620000000a00 */
[----:B------:R-:W-:Y:S02]  /*0120*/  @!P0 LEA R9, R3, R13, 0x1 ;  /* 0x0000000d03098211 */ /* 0x000fe400078e08ff */
[----:B------:R-:W-:-:S05]  /*0130*/  @!P1 LEA R11, R15, R2, 0x1 ;  /* 0x000000020f0b9211 */ /* 0x000fca00078e08ff */
[----:B------:R-:W2:Y:S01]  /*0140*/  @!P1 LDC.64 R6, c[0x0][0x388] ;  /* 0x0000e200ff069b82 */ /* 0x000ea20000000a00 */
[----:B-1----:R-:W-:-:S05]  /*0150*/  @!P0 IMAD.WIDE.U32 R4, R9, 0x4, R4 ;  /* 0x0000000409048825 */ /* 0x002fca00078e0004 */
[----:B0-----:R-:W3:Y:S01]  /*0160*/  @!P0 LDG.E R12, desc[UR8][R4.64] ;  /* 0x00000008040c8981 */ /* 0x001ee2000c1e1900 */
[----:B--2---:R-:W-:-:S05]  /*0170*/  @!P1 IMAD.WIDE R6, R11, 0x4, R6 ;  /* 0x000000040b069825 */ /* 0x004fca00078e0206 */
[----:B------:R-:W2:Y:S01]  /*0180*/  @!P1 LDG.E R14, desc[UR8][R6.64] ;  /* 0x00000008060e9981 */ /* 0x000ea2000c1e1900 */
[----:B------:R-:W0:Y:S01]  /*0190*/  S2UR UR6, SR_CgaCtaId ;  /* 0x00000000000679c3 */ /* 0x000e220000008800 */
[----:B------:R-:W-:Y:S02]  /*01a0*/  UMOV UR4, 0x400 ;  /* 0x0000040000047882 */ /* 0x000fe40000000000 */
[----:B------:R-:W-:Y:S02]  /*01b0*/  UIADD3 UR5, UPT, UPT, UR4, 0x400, URZ ;  /* 0x0000040004057890 */ /* 0x000fe4000fffe0ff */
[----:B0-----:R-:W-:Y:S02]  /*01c0*/  ULEA UR4, UR6, UR4, 0x18 ;  /* 0x0000000406047291 */ /* 0x001fe4000f8ec0ff */
[----:B------:R-:W-:-:S04]  /*01d0*/  ULEA UR5, UR6, UR5, 0x18 ;  /* 0x0000000506057291 */ /* 0x000fc8000f8ec0ff */
[----:B------:R-:W-:Y:S02]  /*01e0*/  LEA R24, R15, UR4, 0x6 ;  /* 0x000000040f187c11 */ /* 0x000fe4000f8e30ff */
[C---:B------:R-:W-:Y:S02]  /*01f0*/  LEA R0, R13.reuse, UR5, 0x2 ;  /* 0x000000050d007c11 */ /* 0x040fe4000f8e10ff */
[----:B------:R-:W-:Y:S02]  /*0200*/  LEA R13, R13, R24, 0x2 ;  /* 0x000000180d0d7211 */ /* 0x000fe400078e10ff */
[----:B------:R-:W-:Y:S02]  /*0210*/  LEA R15, R15, R0, 0x6 ;  /* 0x000000000f0f7211 */ /* 0x000fe400078e30ff */
[----:B------:R-:W-:Y:S01]  /*0220*/  LEA R3, R3, R2, 0x1 ;  /* 0x0000000203037211 */ /* 0x000fe200078e08ff */
[----:B---3--:R-:W-:Y:S04]  /*0230*/  STS [R13], R12 ;  /* 0x0000000c0d007388 */ /* 0x008fe80000000800 */
[----:B--2---:R-:W-:Y:S01]  /*0240*/  STS [R15], R14 ;  /* 0x0000000e0f007388 */ /* 0x004fe20000000800 */
[----:B------:R-:W-:Y:S06]  /*0250*/  BAR.SYNC.DEFER_BLOCKING 0x0 ;  /* 0x0000000000007b1d */ /* 0x000fec0000010000 */
[----:B------:R-:W-:Y:S04]  /*0260*/  LDS R23, [R0] ;  /* 0x0000000000177984 */ /* 0x000fe80000000800 */
[----:B------:R-:W0:Y:S04]  /*0270*/  LDS.128 R4, [R24] ;  /* 0x0000000018047984 */ /* 0x000e280000000c00 */
[----:B------:R-:W1:Y:S04]  /*0280*/  LDS R25, [R0+0x40] ;  /* 0x0000400000197984 */ /* 0x000e680000000800 */
[----:B------:R-:W2:Y:S04]  /*0290*/  LDS R22, [R0+0x80] ;  /* 0x0000800000167984 */ /* 0x000ea80000000800 */
[----:B------:R-:W3:Y:S04]  /*02a0*/  LDS R26, [R0+0xc0] ;  /* 0x0000c000001a7984 */ /* 0x000ee80000000800 */
[----:B------:R-:W-:Y:S04]  /*02b0*/  LDS R17, [R0+0x100] ;  /* 0x0001000000117984 */ /* 0x000fe80000000800 */
[----:B------:R-:W4:Y:S04]  /*02c0*/  LDS.128 R8, [R24+0x10] ;  /* 0x0000100018087984 */ /* 0x000f280000000c00 */
[----:B------:R-:W5:Y:S04]  /*02d0*/  LDS R16, [R0+0x140] ;  /* 0x0001400000107984 */ /* 0x000f680000000800 */
[----:B------:R-:W5:Y:S04]  /*02e0*/  LDS R19, [R0+0x180] ;  /* 0x0001800000137984 */ /* 0x000f680000000800 */
[----:B------:R-:W5:Y:S04]  /*02f0*/  LDS R18, [R0+0x1c0] ;  /* 0x0001c00000127984 */ /* 0x000f680000000800 */
[----:B------:R-:W-:Y:S04]  /*0300*/  LDS R21, [R0+0x200] ;  /* 0x0002000000157984 */ /* 0x000fe80000000800 */
[----:B------:R-:W5:Y:S01]  /*0310*/  LDS.128 R12, [R24+0x20] ;  /* 0x00002000180c7984 */ /* 0x000f620000000c00 */
[----:B0-----:R-:W-:-:S03]  /*0320*/  FFMA R4, R4, R23, RZ ;  /* 0x0000001704047223 */ /* 0x001fc600000000ff */
[----:B------:R-:W0:Y:S01]  /*0330*/  LDS R20, [R0+0x240] ;  /* 0x0002400000147984 */ /* 0x000e220000000800 */
[----:B-1----:R-:W-:-:S03]  /*0340*/  FFMA R5, R25, R5, R4 ;  /* 0x0000000519057223 */ /* 0x002fc60000000004 */
[----:B------:R-:W1:Y:S01]  /*0350*/  LDS R23, [R0+0x280] ;  /* 0x0002800000177984 */ /* 0x000e620000000800 */
[----:B--2---:R-:W-:-:S03]  /*0360*/  FFMA R5, R22, R6, R5 ;  /* 0x0000000616057223 */ /* 0x004fc60000000005 */
[----:B------:R-:W2:Y:S01]  /*0370*/  LDS R22, [R0+0x2c0] ;  /* 0x0002c00000167984 */ /* 0x000ea20000000800 */
[----:B---3--:R-:W-:-:S03]  /*0380*/  FFMA R27, R26, R7, R5 ;  /* 0x000000071a1b7223 */ /* 0x008fc60000000005 */
[----:B------:R-:W-:Y:S04]  /*0390*/  LDS R25, [R0+0x300] ;  /* 0x0003000000197984 */ /* 0x000fe80000000800 */
[----:B------:R-:W3:Y:S01]  /*03a0*/  LDS.128 R4, [R24+0x30] ;  /* 0x0000300018047984 */ /* 0x000ee20000000c00 */
[----:B----4-:R-:W-:-:S03]  /*03b0*/  FFMA R27, R8, R17, R27 ;  /* 0x00000011081b7223 */ /* 0x010fc6000000001b */
[----:B------:R-:W4:Y:S04]  /*03c0*/  LDS R26, [R0+0x340] ;  /* 0x00034000001a7984 */ /* 0x000f280000000800 */
[----:B------:R-:W4:Y:S01]  /*03d0*/  LDS R17, [R0+0x380] ;  /* 0x0003800000117984 */ /* 0x000f220000000800 */
[----:B-----5:R-:W-:-:S03]  /*03e0*/  FFMA R16, R16, R9, R27 ;  /* 0x0000000910107223 */ /* 0x020fc6000000001b */
[----:B------:R-:W5:Y:S01]  /*03f0*/  LDS R8, [R0+0x3c0] ;  /* 0x0003c00000087984 */ /* 0x000f620000000800 */
[----:B------:R-:W-:-:S04]  /*0400*/  FFMA R19, R19, R10, R16 ;  /* 0x0000000a13137223 */ /* 0x000fc80000000010 */
[----:B------:R-:W-:-:S04]  /*0410*/  FFMA R11, R18, R11, R19 ;  /* 0x0000000b120b7223 */ /* 0x000fc80000000013 */
[----:B------:R-:W-:Y:S02]  /*0420*/  FFMA R21, R12, R21, R11 ;  /* 0x000000150c157223 */ /* 0x000fe4000000000b */
[----:B------:R-:W5:Y:S02]  /*0430*/  LDC.64 R10, c[0x0][0x390] ;  /* 0x0000e400ff0a7b82 */ /* 0x000f640000000a00 */
[----:B0-----:R-:W-:-:S04]  /*0440*/  FFMA R20, R20, R13, R21 ;  /* 0x0000000d14147223 */ /* 0x001fc80000000015 */
[----:B-1----:R-:W-:-:S04]  /*0450*/  FFMA R23, R23, R14, R20 ;  /* 0x0000000e17177223 */ /* 0x002fc80000000014 */
[----:B--2---:R-:W-:-:S04]  /*0460*/  FFMA R15, R22, R15, R23 ;  /* 0x0000000f160f7223 */ /* 0x004fc80000000017 */
[----:B---3--:R-:W-:-:S04]  /*0470*/  FFMA R15, R4, R25, R15 ;  /* 0x00000019040f7223 */ /* 0x008fc8000000000f */
[----:B----4-:R-:W-:-:S04]  /*0480*/  FFMA R26, R26, R5, R15 ;  /* 0x000000051a1a7223 */ /* 0x010fc8000000000f */
[----:B------:R-:W-:Y:S01]  /*0490*/  FFMA R17, R17, R6, R26 ;  /* 0x0000000611117223 */ /* 0x000fe2000000001a */
[----:B-----5:R-:W-:-:S04]  /*04a0*/  IMAD.WIDE R10, R3, 0x4, R10 ;  /* 0x00000004030a7825 */ /* 0x020fc800078e020a */
[----:B------:R-:W-:Y:S01]  /*04b0*/  FFMA R7, R8, R7, R17 ;  /* 0x0000000708077223 */ /* 0x000fe20000000011 */
[----:B------:R-:W-:Y:S06]  /*04c0*/  BAR.SYNC.DEFER_BLOCKING 0x0 ;  /* 0x0000000000007b1d */ /* 0x000fec0000010000 */
[----:B------:R-:W-:Y:S01]  /*04d0*/  STG.E desc[UR8][R10.64], R7 ;  /* 0x000000070a007986 */ /* 0x000fe2000c101908 */
[----:B------:R-:W-:Y:S05]  /*04e0*/  EXIT ;  /* 0x000000000000794d */ /* 0x000fea0003800000 */
.L_x_0:
[----:B------:R-:W-:-:S00]  /*04f0*/  BRA `(.L_x_0) ;  /* 0xfffffffc00fc7947 */ /* 0x000fc0000383ffff */
[----:B------:R-:W-:-:S00]  /*0500*/  NOP ;  /* 0x0000000000007918 */ /* 0x000fc00000000000 */
[----:B------:R-:W-:-:S00]  /*0510*/  NOP ;  /* 0x0000000000007918 */ /* 0x000fc00000000000 */
[----:B------:R-:W-:-:S00]  /*0520*/  NOP ;  /* 0x0000000000007918 */ /* 0x000fc00000000000 */
[----:B------:R-:W-:-:S00]  /*0530*/  NOP ;  /* 0x0000000000007918 */ /* 0x000fc00000000000 */
[----:B------:R-:W-:-:S00]  /*0540*/  NOP ;  /* 0x0000000000007918 */ /* 0x000fc00000000000 */
[----:B------:R-:W-:-:S00]  /*0550*/  NOP ;  /* 0x0000000000007918 */ /* 0x000fc00000000000 */
[----:B------:R-:W-:-:S00]  /*0560*/  NOP ;  /* 0x0000000000007918 */ /* 0x000fc00000000000 */
[----:B------:R-:W-:-:S00]  /*0570*/  NOP ;  /* 0x0000000000007918 */ /* 0x000fc00000000000 */
.L_x_1:


//--------------------- .nv.shared._Z6matMulPKfS0_Pf --------------------------
	.section	.nv.shared._Z6matMulPKfS0_Pf,"aw",@nobits
	.sectionflags	@""
	.align	4
.nv.shared._Z6matMulPKfS0_Pf:
	.zero		3072


//--------------------- .nv.shared.reserved.0     --------------------------
	.section	.nv.shared.reserved.0,"aw",@nobits
	.weak		__nv_reservedSMEM_offset_0_alias
	.size		__nv_reservedSMEM_offset_0_alias, 0, 64
	.other		__nv_reservedSMEM_offset_0_alias,@"STO_CUDA_RESERVED_SHARED STV_DEFAULT"
__nv_reservedSMEM_offset_0_alias:
	.zero		0
	.zero		64


//--------------------- .nv.constant0._Z6matMulPKfS0_Pf --------------------------
	.section	.nv.constant0._Z6matMulPKfS0_Pf,"a",@progbits
	.sectionflags	@""
	.align	4
.nv.constant0._Z6matMulPKfS0_Pf:
	.zero		920


//--------------------- SYMBOLS --------------------------

	.type		.nv.reservedSmem.offset0,@object
	.size		.nv.reservedSmem.offset0,0x4
	.type		.nv.reservedSmem.cap,@object
	.size		.nv.reservedSmem.cap,0x4
